	.headerflags	@"EF_CUDA_TEXMODE_UNIFIED EF_CUDA_64BIT_ADDRESS EF_CUDA_ACCELERATORS EF_CUDA_SM90 EF_CUDA_VIRTUAL_SM(EF_CUDA_SM90)"
	.elftype	@"ET_EXEC"


//--------------------- .nv.info                  --------------------------
	.section	.nv.info,"",@"SHT_CUDA_INFO"
	.align	4


	//----- nvinfo : EIATTR_REGCOUNT
	.align		4
        /*0000*/ 	.byte	0x04, 0x2f
        /*0002*/ 	.short	(.L_1 - .L_0)
	.align		4
.L_0:
        /*0004*/ 	.word	index@(triton_poi_fused_native_layer_norm_1)
        /*0008*/ 	.word	0x00000016


	//----- nvinfo : EIATTR_MIN_STACK_SIZE
	.align		4
.L_1:
        /*000c*/ 	.byte	0x04, 0x12
        /*000e*/ 	.short	(.L_3 - .L_2)
	.align		4
.L_2:
        /*0010*/ 	.word	index@(triton_poi_fused_native_layer_norm_1)
        /*0014*/ 	.word	0x00000000


	//----- nvinfo : EIATTR_FRAME_SIZE
	.align		4
.L_3:
        /*0018*/ 	.byte	0x04, 0x11
        /*001a*/ 	.short	(.L_5 - .L_4)
	.align		4
.L_4:
        /*001c*/ 	.word	index@(triton_poi_fused_native_layer_norm_1)
        /*0020*/ 	.word	0x00000000


	//----- nvinfo : EIATTR_MIN_STACK_SIZE
	.align		4
.L_5:
        /*0024*/ 	.byte	0x04, 0x12
        /*0026*/ 	.short	(.L_7 - .L_6)
	.align		4
.L_6:
        /*0028*/ 	.word	index@(triton_poi_fused_native_layer_norm_1)
        /*002c*/ 	.word	0x00000000
.L_7:


//--------------------- .nv.info.triton_poi_fused_native_layer_norm_1 --------------------------
	.section	.nv.info.triton_poi_fused_native_layer_norm_1,"",@"SHT_CUDA_INFO"
	.sectionflags	@""
	.align	4


	//----- nvinfo : EIATTR_CUDA_API_VERSION
	.align		4
        /*0000*/ 	.byte	0x04, 0x37
        /*0002*/ 	.short	(.L_9 - .L_8)
.L_8:
        /*0004*/ 	.word	0x0000007c


	//----- nvinfo : EIATTR_KPARAM_INFO
	.align		4
.L_9:
        /*0008*/ 	.byte	0x04, 0x17
        /*000a*/ 	.short	(.L_11 - .L_10)
.L_10:
        /*000c*/ 	.word	0x00000000
        /*0010*/ 	.short	0x0006
        /*0012*/ 	.short	0x0030
        /*0014*/ 	.byte	0x00, 0xf0, 0x11, 0x00


	//----- nvinfo : EIATTR_KPARAM_INFO
	.align		4
.L_11:
        /*0018*/ 	.byte	0x04, 0x17
        /*001a*/ 	.short	(.L_13 - .L_12)
.L_12:
        /*001c*/ 	.word	0x00000000
        /*0020*/ 	.short	0x0005
        /*0022*/ 	.short	0x0028
        /*0024*/ 	.byte	0x00, 0xf4, 0x21, 0x00


	//----- nvinfo : EIATTR_KPARAM_INFO
	.align		4
.L_13:
        /*0028*/ 	.byte	0x04, 0x17
        /*002a*/ 	.short	(.L_15 - .L_14)
.L_14:
        /*002c*/ 	.word	0x00000000
        /*0030*/ 	.short	0x0004
        /*0032*/ 	.short	0x0020
        /*0034*/ 	.byte	0x00, 0xf4, 0x21, 0x00


	//----- nvinfo : EIATTR_KPARAM_INFO
	.align		4
.L_15:
        /*0038*/ 	.byte	0x04, 0x17
        /*003a*/ 	.short	(.L_17 - .L_16)
.L_16:
        /*003c*/ 	.word	0x00000000
        /*0040*/ 	.short	0x0003
        /*0042*/ 	.short	0x0018
        /*0044*/ 	.byte	0x00, 0xf4, 0x21, 0x00


	//----- nvinfo : EIATTR_KPARAM_INFO
	.align		4
.L_17:
        /*0048*/ 	.byte	0x04, 0x17
        /*004a*/ 	.short	(.L_19 - .L_18)
.L_18:
        /*004c*/ 	.word	0x00000000
        /*0050*/ 	.short	0x0002
        /*0052*/ 	.short	0x0010
        /*0054*/ 	.byte	0x00, 0xf4, 0x21, 0x00


	//----- nvinfo : EIATTR_KPARAM_INFO
	.align		4
.L_19:
        /*0058*/ 	.byte	0x04, 0x17
        /*005a*/ 	.short	(.L_21 - .L_20)
.L_20:
        /*005c*/ 	.word	0x00000000
        /*0060*/ 	.short	0x0001
        /*0062*/ 	.short	0x0008
        /*0064*/ 	.byte	0x00, 0xf4, 0x21, 0x00


	//----- nvinfo : EIATTR_KPARAM_INFO
	.align		4
.L_21:
        /*0068*/ 	.byte	0x04, 0x17
        /*006a*/ 	.short	(.L_23 - .L_22)
.L_22:
        /*006c*/ 	.word	0x00000000
        /*0070*/ 	.short	0x0000
        /*0072*/ 	.short	0x0000
        /*0074*/ 	.byte	0x00, 0xf4, 0x21, 0x00


	//----- nvinfo : EIATTR_SPARSE_MMA_MASK
	.align		4
.L_23:
        /*0078*/ 	.byte	0x03, 0x50
        /*007a*/ 	.short	0x0000


	//----- nvinfo : EIATTR_MAXREG_COUNT
	.align		4
        /*007c*/ 	.byte	0x03, 0x1b
        /*007e*/ 	.short	0x00ff


	//----- nvinfo : EIATTR_EXIT_INSTR_OFFSETS
	.align		4
        /*0080*/ 	.byte	0x04, 0x1c
        /*0082*/ 	.short	(.L_25 - .L_24)


	//   ....[0]....
.L_24:
        /*0084*/ 	.word	0x00000260


	//   ....[1]....
        /*0088*/ 	.word	0x00000280


	//----- nvinfo : EIATTR_REQNTID
	.align		4
.L_25:
        /*008c*/ 	.byte	0x04, 0x10
        /*008e*/ 	.short	(.L_27 - .L_26)
.L_26:
        /*0090*/ 	.word	0x00000020
        /*0094*/ 	.word	0x00000001
        /*0098*/ 	.word	0x00000001


	//----- nvinfo : EIATTR_CBANK_PARAM_SIZE
	.align		4
.L_27:
        /*009c*/ 	.byte	0x03, 0x19
        /*009e*/ 	.short	0x0034


	//----- nvinfo : EIATTR_PARAM_CBANK
	.align		4
        /*00a0*/ 	.byte	0x04, 0x0a
        /*00a2*/ 	.short	(.L_29 - .L_28)
	.align		4
.L_28:
        /*00a4*/ 	.word	index@(.nv.constant0.triton_poi_fused_native_layer_norm_1)
        /*00a8*/ 	.short	0x0210
        /*00aa*/ 	.short	0x0034


	//----- nvinfo : EIATTR_SW_WAR
	.align		4
.L_29:
        /*00ac*/ 	.byte	0x04, 0x36
        /*00ae*/ 	.short	(.L_31 - .L_30)
.L_30:
        /*00b0*/ 	.word	0x00000008
.L_31:


//--------------------- .nv.callgraph             --------------------------
	.section	.nv.callgraph,"",@"SHT_CUDA_CALLGRAPH"
	.align	4
	.sectionentsize	8
	.align		4
        /*0000*/ 	.word	0x00000000
	.align		4
        /*0004*/ 	.word	0xffffffff
	.align		4
        /*0008*/ 	.word	0x00000000
	.align		4
        /*000c*/ 	.word	0xfffffffe
	.align		4
        /*0010*/ 	.word	0x00000000
	.align		4
        /*0014*/ 	.word	0xfffffffd
	.align		4
        /*0018*/ 	.word	0x00000000
	.align		4
        /*001c*/ 	.word	0xfffffffc


//--------------------- .text.triton_poi_fused_native_layer_norm_1 --------------------------
	.section	.text.triton_poi_fused_native_layer_norm_1,"ax",@progbits
	.align	128
        .global         triton_poi_fused_native_layer_norm_1
        .type           triton_poi_fused_native_layer_norm_1,@function
        .size           triton_poi_fused_native_layer_norm_1,(.L_x_1 - triton_poi_fused_native_layer_norm_1)
        .other          triton_poi_fused_native_layer_norm_1,@"STO_CUDA_ENTRY STV_DEFAULT"
triton_poi_fused_native_layer_norm_1:
.text.triton_poi_fused_native_layer_norm_1:
[----:B------:R-:W0:Y:S01]  /*0000*/  LDC R1, c[0x0][0x28] ;  /* 0x00000a00ff017b82 */ /* 0x000e220000000800 */
[----:B------:R-:W1:Y:S07]  /*0010*/  S2R R16, SR_TID.X ;  /* 0x0000000000107919 */ /* 0x000e6e0000002100 */
[----:B------:R-:W2:Y:S01]  /*0020*/  LDC.64 R2, c[0x0][0x210] ;  /* 0x00008400ff027b82 */ /* 0x000ea20000000a00 */
[----:B------:R-:W-:Y:S01]  /*0030*/  HFMA2.MMA R12, -RZ, RZ, 0, 0 ;  /* 0x00000000ff0c7435 */ /* 0x000fe200000001ff */
[----:B------:R-:W-:Y:S01]  /*0040*/  IMAD.MOV.U32 R19, RZ, RZ, RZ ;  /* 0x000000ffff137224 */ /* 0x000fe200078e00ff */
[----:B------:R-:W3:Y:S01]  /*0050*/  S2R R13, SR_CTAID.X ;  /* 0x00000000000d7919 */ /* 0x000ee20000002500 */
[----:B------:R-:W-:-:S04]  /*0060*/  ULDC.64 UR4, c[0x0][0x208] ;  /* 0x0000820000047ab9 */ /* 0x000fc80000000a00 */
[----:B------:R-:W4:Y:S08]  /*0070*/  LDC.64 R4, c[0x0][0x218] ;  /* 0x00008600ff047b82 */ /* 0x000f300000000a00 */
[----:B------:R-:W5:Y:S08]  /*0080*/  LDC.64 R6, c[0x0][0x220] ;  /* 0x00008800ff067b82 */ /* 0x000f700000000a00 */
[----:B------:R-:W5:Y:S01]  /*0090*/  LDC.64 R8, c[0x0][0x228] ;  /* 0x00008a00ff087b82 */ /* 0x000f620000000a00 */
[----:B-1----:R-:W-:-:S07]  /*00a0*/  LOP3.LUT R0, R16, 0xf, RZ, 0xc0, !PT ;  /* 0x0000000f10007812 */ /* 0x002fce00078ec0ff */
[----:B------:R-:W1:Y:S01]  /*00b0*/  LDC.64 R10, c[0x0][0x230] ;  /* 0x00008c00ff0a7b82 */ /* 0x000e620000000a00 */
[----:B---3--:R-:W-:-:S04]  /*00c0*/  LEA R13, R13, R0, 0x4 ;  /* 0x000000000d0d7211 */ /* 0x008fc800078e20ff */
[----:B------:R-:W-:Y:S01]  /*00d0*/  SHF.R.S32.HI R0, RZ, 0x1f, R13 ;  /* 0x0000001fff007819 */ /* 0x000fe2000001140d */
[C---:B--2---:R-:W-:Y:S01]  /*00e0*/  IMAD.WIDE R2, R13.reuse, 0x4, R2 ;  /* 0x000000040d027825 */ /* 0x044fe200078e0202 */
[----:B------:R-:W-:Y:S02]  /*00f0*/  ISETP.GE.AND P0, PT, R13, 0x10, PT ;  /* 0x000000100d00780c */ /* 0x000fe40003f06270 */
[----:B------:R-:W-:-:S04]  /*0100*/  LEA.HI R0, R0, R13, RZ, 0x2 ;  /* 0x0000000d00007211 */ /* 0x000fc800078f10ff */
[----:B------:R-:W-:Y:S02]  /*0110*/  SHF.R.S32.HI R15, RZ, 0x2, R0 ;  /* 0x00000002ff0f7819 */ /* 0x000fe40000011400 */
[----:B------:R-:W-:-:S03]  /*0120*/  LOP3.LUT R0, R0, 0xfffffffc, RZ, 0xc0, !PT ;  /* 0xfffffffc00007812 */ /* 0x000fc600078ec0ff */
[C---:B----4-:R-:W-:Y:S01]  /*0130*/  IMAD.WIDE R4, R15.reuse, 0x4, R4 ;  /* 0x000000040f047825 */ /* 0x050fe200078e0204 */
[----:B------:R-:W-:Y:S01]  /*0140*/  IADD3 R17, R13, -R0, RZ ;  /* 0x800000000d117210 */ /* 0x000fe20007ffe0ff */
[----:B------:R2:W3:Y:S02]  /*0150*/  @!P0 LDG.E R12, desc[UR4][R2.64] ;  /* 0x00000004020c8981 */ /* 0x0004e4000c1e1900 */
[----:B------:R-:W-:Y:S02]  /*0160*/  IMAD.MOV.U32 R0, RZ, RZ, RZ ;  /* 0x000000ffff007224 */ /* 0x000fe400078e00ff */
[----:B-----5:R-:W-:Y:S01]  /*0170*/  IMAD.WIDE R6, R15, 0x4, R6 ;  /* 0x000000040f067825 */ /* 0x020fe200078e0206 */
[----:B------:R-:W3:Y:S01]  /*0180*/  @!P0 LDG.E.EL R19, desc[UR4][R4.64] ;  /* 0x0000000404138981 */ /* 0x000ee2000c2e1900 */
[----:B------:R-:W-:Y:S02]  /*0190*/  CS2R R14, SRZ ;  /* 0x00000000000e7805 */ /* 0x000fe4000001ff00 */
[C---:B0-----:R-:W-:Y:S01]  /*01a0*/  IMAD.WIDE R8, R17.reuse, 0x4, R8 ;  /* 0x0000000411087825 */ /* 0x041fe200078e0208 */
[----:B------:R-:W4:Y:S01]  /*01b0*/  @!P0 LDG.E.EL R0, desc[UR4][R6.64] ;  /* 0x0000000406008981 */ /* 0x000f22000c2e1900 */
[----:B--2---:R-:W0:Y:S02]  /*01c0*/  LDC.64 R2, c[0x0][0x238] ;  /* 0x00008e00ff027b82 */ /* 0x004e240000000a00 */
[----:B-1----:R-:W-:Y:S01]  /*01d0*/  IMAD.WIDE R10, R17, 0x4, R10 ;  /* 0x00000004110a7825 */ /* 0x002fe200078e020a */
[----:B------:R-:W2:Y:S04]  /*01e0*/  @!P0 LDG.E.EL R14, desc[UR4][R8.64] ;  /* 0x00000004080e8981 */ /* 0x000ea8000c2e1900 */
[----:B------:R-:W2:Y:S01]  /*01f0*/  @!P0 LDG.E.EL R15, desc[UR4][R10.64] ;  /* 0x000000040a0f8981 */ /* 0x000ea2000c2e1900 */
[----:B------:R-:W-:-:S04]  /*0200*/  LOP3.LUT P0, RZ, R16, 0x10, RZ, 0xc0, !PT ;  /* 0x0000001010ff7812 */ /* 0x000fc8000780c0ff */
[C---:B------:R-:W-:Y:S01]  /*0210*/  ISETP.LT.AND P0, PT, R13.reuse, 0x10, !P0 ;  /* 0x000000100d00780c */ /* 0x040fe20004701270 */
[----:B0-----:R-:W-:-:S04]  /*0220*/  IMAD.WIDE R2, R13, 0x4, R2 ;  /* 0x000000040d027825 */ /* 0x001fc800078e0202 */
[----:B---3--:R-:W-:-:S04]  /*0230*/  FADD R19, -R19, R12 ;  /* 0x0000000c13137221 */ /* 0x008fc80000000100 */
[----:B----4-:R-:W-:-:S04]  /*0240*/  FMUL R0, R19, R0 ;  /* 0x0000000013007220 */ /* 0x010fc80000400000 */
[----:B--2---:R-:W-:Y:S01]  /*0250*/  FFMA R15, R0, R14, R15 ;  /* 0x0000000e000f7223 */ /* 0x004fe2000000000f */
[----:B------:R-:W-:Y:S06]  /*0260*/  @!P0 EXIT ;  /* 0x000000000000894d */ /* 0x000fec0003800000 */
[----:B------:R-:W-:Y:S01]  /*0270*/  STG.E desc[UR4][R2.64], R15 ;  /* 0x0000000f02007986 */ /* 0x000fe2000c101904 */
[----:B------:R-:W-:Y:S05]  /*0280*/  EXIT ;  /* 0x000000000000794d */ /* 0x000fea0003800000 */
.L_x_0:
[----:B------:R-:W-:-:S00]  /*0290*/  BRA `(.L_x_0) ;  /* 0xfffffffc00fc7947 */ /* 0x000fc0000383ffff */
[----:B------:R-:W-:-:S00]  /*02a0*/  NOP ;  /* 0x0000000000007918 */ /* 0x000fc00000000000 */
        /* <DEDUP_REMOVED lines=13> */
.L_x_1:


//--------------------- .nv.constant0.triton_poi_fused_native_layer_norm_1 --------------------------
	.section	.nv.constant0.triton_poi_fused_native_layer_norm_1,"a",@progbits
	.sectionflags	@""
	.align	4
.nv.constant0.triton_poi_fused_native_layer_norm_1:
	.zero		580
